	.headerflags	@"EF_CUDA_TEXMODE_UNIFIED EF_CUDA_64BIT_ADDRESS EF_CUDA_ACCELERATORS EF_CUDA_SM90 EF_CUDA_VIRTUAL_SM(EF_CUDA_SM90)"
	.elftype	@"ET_EXEC"


//--------------------- .nv.info                  --------------------------
	.section	.nv.info,"",@"SHT_CUDA_INFO"
	.align	4


	//----- nvinfo : EIATTR_REGCOUNT
	.align		4
        /*0000*/ 	.byte	0x04, 0x2f
        /*0002*/ 	.short	(.L_3 - .L_2)
	.align		4
.L_2:
        /*0004*/ 	.word	index@(triton_poi_fused__native_batch_norm_legit_no_training_0)
        /*0008*/ 	.word	0x00000014


	//----- nvinfo : EIATTR_MIN_STACK_SIZE
	.align		4
.L_3:
        /*000c*/ 	.byte	0x04, 0x12
        /*000e*/ 	.short	(.L_5 - .L_4)
	.align		4
.L_4:
        /*0010*/ 	.word	index@(triton_poi_fused__native_batch_norm_legit_no_training_0)
        /*0014*/ 	.word	0x00000000


	//----- nvinfo : EIATTR_FRAME_SIZE
	.align		4
.L_5:
        /*0018*/ 	.byte	0x04, 0x11
        /*001a*/ 	.short	(.L_7 - .L_6)
	.align		4
.L_6:
        /*001c*/ 	.word	index@(triton_poi_fused__native_batch_norm_legit_no_training_0)
        /*0020*/ 	.word	0x00000000


	//----- nvinfo : EIATTR_MIN_STACK_SIZE
	.align		4
.L_7:
        /*0024*/ 	.byte	0x04, 0x12
        /*0026*/ 	.short	(.L_9 - .L_8)
	.align		4
.L_8:
        /*0028*/ 	.word	index@(triton_poi_fused__native_batch_norm_legit_no_training_0)
        /*002c*/ 	.word	0x00000000
.L_9:


//--------------------- .nv.info.triton_poi_fused__native_batch_norm_legit_no_training_0 --------------------------
	.section	.nv.info.triton_poi_fused__native_batch_norm_legit_no_training_0,"",@"SHT_CUDA_INFO"
	.sectionflags	@""
	.align	4


	//----- nvinfo : EIATTR_CUDA_API_VERSION
	.align		4
        /*0000*/ 	.byte	0x04, 0x37
        /*0002*/ 	.short	(.L_11 - .L_10)
.L_10:
        /*0004*/ 	.word	0x0000007c


	//----- nvinfo : EIATTR_KPARAM_INFO
	.align		4
.L_11:
        /*0008*/ 	.byte	0x04, 0x17
        /*000a*/ 	.short	(.L_13 - .L_12)
.L_12:
        /*000c*/ 	.word	0x00000000
        /*0010*/ 	.short	0x0006
        /*0012*/ 	.short	0x0030
        /*0014*/ 	.byte	0x00, 0xf0, 0x11, 0x00


	//----- nvinfo : EIATTR_KPARAM_INFO
	.align		4
.L_13:
        /*0018*/ 	.byte	0x04, 0x17
        /*001a*/ 	.short	(.L_15 - .L_14)
.L_14:
        /*001c*/ 	.word	0x00000000
        /*0020*/ 	.short	0x0005
        /*0022*/ 	.short	0x0028
        /*0024*/ 	.byte	0x00, 0xf4, 0x21, 0x00


	//----- nvinfo : EIATTR_KPARAM_INFO
	.align		4
.L_15:
        /*0028*/ 	.byte	0x04, 0x17
        /*002a*/ 	.short	(.L_17 - .L_16)
.L_16:
        /*002c*/ 	.word	0x00000000
        /*0030*/ 	.short	0x0004
        /*0032*/ 	.short	0x0020
        /*0034*/ 	.byte	0x00, 0xf4, 0x21, 0x00


	//----- nvinfo : EIATTR_KPARAM_INFO
	.align		4
.L_17:
        /*0038*/ 	.byte	0x04, 0x17
        /*003a*/ 	.short	(.L_19 - .L_18)
.L_18:
        /*003c*/ 	.word	0x00000000
        /*0040*/ 	.short	0x0003
        /*0042*/ 	.short	0x0018
        /*0044*/ 	.byte	0x00, 0xf4, 0x21, 0x00


	//----- nvinfo : EIATTR_KPARAM_INFO
	.align		4
.L_19:
        /*0048*/ 	.byte	0x04, 0x17
        /*004a*/ 	.short	(.L_21 - .L_20)
.L_20:
        /*004c*/ 	.word	0x00000000
        /*0050*/ 	.short	0x0002
        /*0052*/ 	.short	0x0010
        /*0054*/ 	.byte	0x00, 0xf4, 0x21, 0x00


	//----- nvinfo : EIATTR_KPARAM_INFO
	.align		4
.L_21:
        /*0058*/ 	.byte	0x04, 0x17
        /*005a*/ 	.short	(.L_23 - .L_22)
.L_22:
        /*005c*/ 	.word	0x00000000
        /*0060*/ 	.short	0x0001
        /*0062*/ 	.short	0x0008
        /*0064*/ 	.byte	0x00, 0xf4, 0x21, 0x00


	//----- nvinfo : EIATTR_KPARAM_INFO
	.align		4
.L_23:
        /*0068*/ 	.byte	0x04, 0x17
        /*006a*/ 	.short	(.L_25 - .L_24)
.L_24:
        /*006c*/ 	.word	0x00000000
        /*0070*/ 	.short	0x0000
        /*0072*/ 	.short	0x0000
        /*0074*/ 	.byte	0x00, 0xf4, 0x21, 0x00


	//----- nvinfo : EIATTR_SPARSE_MMA_MASK
	.align		4
.L_25:
        /*0078*/ 	.byte	0x03, 0x50
        /*007a*/ 	.short	0x0000


	//----- nvinfo : EIATTR_MAXREG_COUNT
	.align		4
        /*007c*/ 	.byte	0x03, 0x1b
        /*007e*/ 	.short	0x00ff


	//----- nvinfo : EIATTR_EXIT_INSTR_OFFSETS
	.align		4
        /*0080*/ 	.byte	0x04, 0x1c
        /*0082*/ 	.short	(.L_27 - .L_26)


	//   ....[0]....
.L_26:
        /*0084*/ 	.word	0x000002f0


	//   ....[1]....
        /*0088*/ 	.word	0x00000310


	//----- nvinfo : EIATTR_REQNTID
	.align		4
.L_27:
        /*008c*/ 	.byte	0x04, 0x10
        /*008e*/ 	.short	(.L_29 - .L_28)
.L_28:
        /*0090*/ 	.word	0x00000020
        /*0094*/ 	.word	0x00000001
        /*0098*/ 	.word	0x00000001


	//----- nvinfo : EIATTR_CBANK_PARAM_SIZE
	.align		4
.L_29:
        /*009c*/ 	.byte	0x03, 0x19
        /*009e*/ 	.short	0x0034


	//----- nvinfo : EIATTR_PARAM_CBANK
	.align		4
        /*00a0*/ 	.byte	0x04, 0x0a
        /*00a2*/ 	.short	(.L_31 - .L_30)
	.align		4
.L_30:
        /*00a4*/ 	.word	index@(.nv.constant0.triton_poi_fused__native_batch_norm_legit_no_training_0)
        /*00a8*/ 	.short	0x0210
        /*00aa*/ 	.short	0x0034


	//----- nvinfo : EIATTR_SW_WAR
	.align		4
.L_31:
        /*00ac*/ 	.byte	0x04, 0x36
        /*00ae*/ 	.short	(.L_33 - .L_32)
.L_32:
        /*00b0*/ 	.word	0x00000008
.L_33:


//--------------------- .nv.callgraph             --------------------------
	.section	.nv.callgraph,"",@"SHT_CUDA_CALLGRAPH"
	.align	4
	.sectionentsize	8
	.align		4
        /*0000*/ 	.word	0x00000000
	.align		4
        /*0004*/ 	.word	0xffffffff
	.align		4
        /*0008*/ 	.word	0x00000000
	.align		4
        /*000c*/ 	.word	0xfffffffe
	.align		4
        /*0010*/ 	.word	0x00000000
	.align		4
        /*0014*/ 	.word	0xfffffffd
	.align		4
        /*0018*/ 	.word	0x00000000
	.align		4
        /*001c*/ 	.word	0xfffffffc


//--------------------- .nv.constant4             --------------------------
	.section	.nv.constant4,"a",@progbits
	.align	8
	.align		8
.nv.constant4:
        /*0000*/ 	.dword	_$_str
	.align		8
        /*0008*/ 	.dword	_$_str_$_2


//--------------------- .text.triton_poi_fused__native_batch_norm_legit_no_training_0 --------------------------
	.section	.text.triton_poi_fused__native_batch_norm_legit_no_training_0,"ax",@progbits
	.align	128
        .global         triton_poi_fused__native_batch_norm_legit_no_training_0
        .type           triton_poi_fused__native_batch_norm_legit_no_training_0,@function
        .size           triton_poi_fused__native_batch_norm_legit_no_training_0,(.L_x_1 - triton_poi_fused__native_batch_norm_legit_no_training_0)
        .other          triton_poi_fused__native_batch_norm_legit_no_training_0,@"STO_CUDA_ENTRY STV_DEFAULT"
triton_poi_fused__native_batch_norm_legit_no_training_0:
.text.triton_poi_fused__native_batch_norm_legit_no_training_0:
[----:B------:R-:W0:Y:S01]  /*0000*/  LDC R1, c[0x0][0x28] ;  /* 0x00000a00ff017b82 */ /* 0x000e220000000800 */
[----:B------:R-:W1:Y:S07]  /*0010*/  S2R R0, SR_TID.X ;  /* 0x0000000000007919 */ /* 0x000e6e0000002100 */
[----:B------:R-:W2:Y:S01]  /*0020*/  LDC.64 R6, c[0x0][0x220] ;  /* 0x00008800ff067b82 */ /* 0x000ea20000000a00 */
[----:B------:R-:W-:Y:S01]  /*0030*/  HFMA2.MMA R12, -RZ, RZ, 0, 0 ;  /* 0x00000000ff0c7435 */ /* 0x000fe200000001ff */
[----:B------:R-:W-:Y:S01]  /*0040*/  ULDC.64 UR4, c[0x0][0x208] ;  /* 0x0000820000047ab9 */ /* 0x000fe20000000a00 */
[----:B------:R-:W3:Y:S05]  /*0050*/  S2R R13, SR_CTAID.X ;  /* 0x00000000000d7919 */ /* 0x000eea0000002500 */
[----:B------:R-:W4:Y:S08]  /*0060*/  LDC.64 R4, c[0x0][0x218] ;  /* 0x00008600ff047b82 */ /* 0x000f300000000a00 */
[----:B------:R-:W5:Y:S08]  /*0070*/  LDC.64 R8, c[0x0][0x228] ;  /* 0x00008a00ff087b82 */ /* 0x000f700000000a00 */
[----:B------:R-:W5:Y:S01]  /*0080*/  LDC.64 R10, c[0x0][0x230] ;  /* 0x00008c00ff0a7b82 */ /* 0x000f620000000a00 */
[----:B-1----:R-:W-:-:S02]  /*0090*/  LOP3.LUT R0, R0, 0x1f, RZ, 0xc0, !PT ;  /* 0x0000001f00007812 */ /* 0x002fc400078ec0ff */
[----:B---3--:R-:W-:Y:S02]  /*00a0*/  SHF.R.S32.HI R2, RZ, 0x1a, R13 ;  /* 0x0000001aff027819 */ /* 0x008fe4000001140d */
[----:B------:R-:W-:Y:S02]  /*00b0*/  LEA R13, R13, R0, 0x5 ;  /* 0x000000000d0d7211 */ /* 0x000fe400078e28ff */
[----:B------:R-:W-:Y:S02]  /*00c0*/  SGXT R0, R2, 0x1 ;  /* 0x000000010200781a */ /* 0x000fe40000000200 */
[----:B------:R-:W-:Y:S01]  /*00d0*/  ISETP.GE.AND P2, PT, R13, 0x20, PT ;  /* 0x000000200d00780c */ /* 0x000fe20003f46270 */
[----:B------:R-:W1:Y:S01]  /*00e0*/  LDC.64 R2, c[0x0][0x210] ;  /* 0x00008400ff027b82 */ /* 0x000e620000000a00 */
[----:B------:R-:W-:-:S04]  /*00f0*/  LEA.HI R0, R0, R13, RZ, 0x3 ;  /* 0x0000000d00007211 */ /* 0x000fc800078f18ff */
[----:B------:R-:W-:-:S04]  /*0100*/  LOP3.LUT R0, R0, 0xfffffff8, RZ, 0xc0, !PT ;  /* 0xfffffff800007812 */ /* 0x000fc800078ec0ff */
[----:B------:R-:W-:-:S05]  /*0110*/  IADD3 R15, R13, -R0, RZ ;  /* 0x800000000d0f7210 */ /* 0x000fca0007ffe0ff */
[----:B--2---:R-:W-:-:S05]  /*0120*/  IMAD.WIDE R6, R15, 0x4, R6 ;  /* 0x000000040f067825 */ /* 0x004fca00078e0206 */
[----:B------:R5:W2:Y:S01]  /*0130*/  @!P2 LDG.E.EL R12, desc[UR4][R6.64] ;  /* 0x00000004060ca981 */ /* 0x000aa2000c2e1900 */
[----:B------:R-:W-:Y:S01]  /*0140*/  HFMA2.MMA R17, -RZ, RZ, 0, 0 ;  /* 0x00000000ff117435 */ /* 0x000fe200000001ff */
[----:B------:R-:W-:Y:S01]  /*0150*/  MOV R0, RZ ;  /* 0x000000ff00007202 */ /* 0x000fe20000000f00 */
[----:B----4-:R-:W-:-:S04]  /*0160*/  IMAD.WIDE R4, R15, 0x4, R4 ;  /* 0x000000040f047825 */ /* 0x010fc800078e0204 */
[----:B-1----:R-:W-:-:S04]  /*0170*/  IMAD.WIDE R2, R13, 0x4, R2 ;  /* 0x000000040d027825 */ /* 0x002fc800078e0202 */
[----:B------:R-:W3:Y:S01]  /*0180*/  @!P2 LDG.E.EL R17, desc[UR4][R4.64] ;  /* 0x000000040411a981 */ /* 0x000ee2000c2e1900 */
[----:B-----5:R-:W-:-:S03]  /*0190*/  IMAD.WIDE R6, R15, 0x4, R8 ;  /* 0x000000040f067825 */ /* 0x020fc600078e0208 */
[----:B------:R1:W3:Y:S01]  /*01a0*/  @!P2 LDG.E R0, desc[UR4][R2.64] ;  /* 0x000000040200a981 */ /* 0x0002e2000c1e1900 */
[----:B0-----:R-:W-:Y:S01]  /*01b0*/  IMAD.WIDE R8, R15, 0x4, R10 ;  /* 0x000000040f087825 */ /* 0x001fe200078e020a */
[----:B------:R-:W-:-:S06]  /*01c0*/  CS2R R10, SRZ ;  /* 0x00000000000a7805 */ /* 0x000fcc000001ff00 */
[----:B------:R-:W4:Y:S01]  /*01d0*/  @!P2 LDG.E.EL R10, desc[UR4][R6.64] ;  /* 0x00000004060aa981 */ /* 0x000f22000c2e1900 */
[----:B-1----:R-:W0:Y:S03]  /*01e0*/  LDC.64 R2, c[0x0][0x238] ;  /* 0x00008e00ff027b82 */ /* 0x002e260000000a00 */
[----:B------:R-:W4:Y:S01]  /*01f0*/  @!P2 LDG.E.EL R11, desc[UR4][R8.64] ;  /* 0x00000004080ba981 */ /* 0x000f22000c2e1900 */
[----:B------:R-:W-:Y:S01]  /*0200*/  MOV R5, 0x3e800000 ;  /* 0x3e80000000057802 */ /* 0x000fe20000000f00 */
[----:B0-----:R-:W-:-:S04]  /*0210*/  IMAD.WIDE R2, R13, 0x4, R2 ;  /* 0x000000040d027825 */ /* 0x001fc800078e0202 */
[----:B--2---:R-:W-:-:S04]  /*0220*/  FADD R12, R12, 9.9999997473787516356e-06 ;  /* 0x3727c5ac0c0c7421 */ /* 0x004fc80000000000 */
[----:B------:R-:W0:Y:S02]  /*0230*/  MUFU.SQRT R14, R12 ;  /* 0x0000000c000e7308 */ /* 0x000e240000002000 */
[C---:B0-----:R-:W-:Y:S02]  /*0240*/  FSETP.GT.AND P0, PT, R14.reuse, 8.50705917302346158658e+37, PT ;  /* 0x7e8000000e00780b */ /* 0x041fe40003f04000 */
[----:B------:R-:W-:-:S11]  /*0250*/  FSETP.GEU.AND P1, PT, R14, 1.175494350822287508e-38, PT ;  /* 0x008000000e00780b */ /* 0x000fd60003f2e000 */
[----:B------:R-:W-:-:S04]  /*0260*/  @P0 FMUL R14, R14, 0.25 ;  /* 0x3e8000000e0e0820 */ /* 0x000fc80000400000 */
[----:B------:R-:W-:-:S06]  /*0270*/  @!P1 FMUL R14, R14, 16777216 ;  /* 0x4b8000000e0e9820 */ /* 0x000fcc0000400000 */
[----:B------:R-:W0:Y:S01]  /*0280*/  MUFU.RCP R14, R14 ;  /* 0x0000000e000e7308 */ /* 0x000e220000001000 */
[----:B------:R-:W-:Y:S01]  /*0290*/  FSEL R5, R5, 1, P0 ;  /* 0x3f80000005057808 */ /* 0x000fe20000000000 */
[----:B---3--:R-:W-:-:S04]  /*02a0*/  FADD R0, -R17, R0 ;  /* 0x0000000011007221 */ /* 0x008fc80000000100 */
[----:B------:R-:W-:-:S04]  /*02b0*/  @!P1 FMUL R5, R5, 16777216 ;  /* 0x4b80000005059820 */ /* 0x000fc80000400000 */
[----:B0-----:R-:W-:-:S04]  /*02c0*/  FMUL R5, R14, R5 ;  /* 0x000000050e057220 */ /* 0x001fc80000400000 */
[----:B------:R-:W-:-:S04]  /*02d0*/  FMUL R0, R0, R5 ;  /* 0x0000000500007220 */ /* 0x000fc80000400000 */
[----:B----4-:R-:W-:Y:S01]  /*02e0*/  FFMA R11, R0, R10, R11 ;  /* 0x0000000a000b7223 */ /* 0x010fe2000000000b */
[----:B------:R-:W-:Y:S06]  /*02f0*/  @P2 EXIT ;  /* 0x000000000000294d */ /* 0x000fec0003800000 */
[----:B------:R-:W-:Y:S01]  /*0300*/  STG.E desc[UR4][R2.64], R11 ;  /* 0x0000000b02007986 */ /* 0x000fe2000c101904 */
[----:B------:R-:W-:Y:S05]  /*0310*/  EXIT ;  /* 0x000000000000794d */ /* 0x000fea0003800000 */
.L_x_0:
[----:B------:R-:W-:-:S00]  /*0320*/  BRA `(.L_x_0) ;  /* 0xfffffffc00fc7947 */ /* 0x000fc0000383ffff */
[----:B------:R-:W-:-:S00]  /*0330*/  NOP ;  /* 0x0000000000007918 */ /* 0x000fc00000000000 */
        /* <DEDUP_REMOVED lines=12> */
.L_x_1:


//--------------------- .nv.global.init           --------------------------
	.section	.nv.global.init,"aw",@progbits
.nv.global.init:
	.type		_$_str,@object
	.size		_$_str,(_$_str_$_2 - _$_str)
_$_str:
        /*0000*/ 	.byte	0x5f, 0x5f, 0x43, 0x55, 0x44, 0x41, 0x5f, 0x46, 0x54, 0x5a, 0x00
	.type		_$_str_$_2,@object
	.size		_$_str_$_2,(.L_1 - _$_str_$_2)
_$_str_$_2:
        /*000b*/ 	.byte	0x5f, 0x5f, 0x43, 0x55, 0x44, 0x41, 0x5f, 0x50, 0x52, 0x45, 0x43, 0x5f, 0x53, 0x51, 0x52, 0x54
        /*001b*/ 	.byte	0x00
.L_1:


//--------------------- .nv.constant0.triton_poi_fused__native_batch_norm_legit_no_training_0 --------------------------
	.section	.nv.constant0.triton_poi_fused__native_batch_norm_legit_no_training_0,"a",@progbits
	.sectionflags	@""
	.align	4
.nv.constant0.triton_poi_fused__native_batch_norm_legit_no_training_0:
	.zero		580
